	.headerflags	@"EF_CUDA_TEXMODE_UNIFIED EF_CUDA_64BIT_ADDRESS EF_CUDA_ACCELERATORS EF_CUDA_SM90 EF_CUDA_VIRTUAL_SM(EF_CUDA_SM90)"
	.elftype	@"ET_EXEC"


//--------------------- .nv.info                  --------------------------
	.section	.nv.info,"",@"SHT_CUDA_INFO"
	.align	4


	//----- nvinfo : EIATTR_REGCOUNT
	.align		4
        /*0000*/ 	.byte	0x04, 0x2f
        /*0002*/ 	.short	(.L_2 - .L_1)
	.align		4
.L_1:
        /*0004*/ 	.word	index@(triton_poi_fused_cat_10)
        /*0008*/ 	.word	0x00000020


	//----- nvinfo : EIATTR_MIN_STACK_SIZE
	.align		4
.L_2:
        /*000c*/ 	.byte	0x04, 0x12
        /*000e*/ 	.short	(.L_4 - .L_3)
	.align		4
.L_3:
        /*0010*/ 	.word	index@(triton_poi_fused_cat_10)
        /*0014*/ 	.word	0x00000000


	//----- nvinfo : EIATTR_FRAME_SIZE
	.align		4
.L_4:
        /*0018*/ 	.byte	0x04, 0x11
        /*001a*/ 	.short	(.L_6 - .L_5)
	.align		4
.L_5:
        /*001c*/ 	.word	index@(triton_poi_fused_cat_10)
        /*0020*/ 	.word	0x00000000


	//----- nvinfo : EIATTR_MIN_STACK_SIZE
	.align		4
.L_6:
        /*0024*/ 	.byte	0x04, 0x12
        /*0026*/ 	.short	(.L_8 - .L_7)
	.align		4
.L_7:
        /*0028*/ 	.word	index@(triton_poi_fused_cat_10)
        /*002c*/ 	.word	0x00000000
.L_8:


//--------------------- .nv.info.triton_poi_fused_cat_10 --------------------------
	.section	.nv.info.triton_poi_fused_cat_10,"",@"SHT_CUDA_INFO"
	.sectionflags	@""
	.align	4


	//----- nvinfo : EIATTR_CUDA_API_VERSION
	.align		4
        /*0000*/ 	.byte	0x04, 0x37
        /*0002*/ 	.short	(.L_10 - .L_9)
.L_9:
        /*0004*/ 	.word	0x0000007c


	//----- nvinfo : EIATTR_KPARAM_INFO
	.align		4
.L_10:
        /*0008*/ 	.byte	0x04, 0x17
        /*000a*/ 	.short	(.L_12 - .L_11)
.L_11:
        /*000c*/ 	.word	0x00000000
        /*0010*/ 	.short	0x0003
        /*0012*/ 	.short	0x0018
        /*0014*/ 	.byte	0x00, 0xf0, 0x11, 0x00


	//----- nvinfo : EIATTR_KPARAM_INFO
	.align		4
.L_12:
        /*0018*/ 	.byte	0x04, 0x17
        /*001a*/ 	.short	(.L_14 - .L_13)
.L_13:
        /*001c*/ 	.word	0x00000000
        /*0020*/ 	.short	0x0002
        /*0022*/ 	.short	0x0010
        /*0024*/ 	.byte	0x00, 0xf4, 0x21, 0x00


	//----- nvinfo : EIATTR_KPARAM_INFO
	.align		4
.L_14:
        /*0028*/ 	.byte	0x04, 0x17
        /*002a*/ 	.short	(.L_16 - .L_15)
.L_15:
        /*002c*/ 	.word	0x00000000
        /*0030*/ 	.short	0x0001
        /*0032*/ 	.short	0x0008
        /*0034*/ 	.byte	0x00, 0xf4, 0x21, 0x00


	//----- nvinfo : EIATTR_KPARAM_INFO
	.align		4
.L_16:
        /*0038*/ 	.byte	0x04, 0x17
        /*003a*/ 	.short	(.L_18 - .L_17)
.L_17:
        /*003c*/ 	.word	0x00000000
        /*0040*/ 	.short	0x0000
        /*0042*/ 	.short	0x0000
        /*0044*/ 	.byte	0x00, 0xf4, 0x21, 0x00


	//----- nvinfo : EIATTR_SPARSE_MMA_MASK
	.align		4
.L_18:
        /*0048*/ 	.byte	0x03, 0x50
        /*004a*/ 	.short	0x0000


	//----- nvinfo : EIATTR_MAXREG_COUNT
	.align		4
        /*004c*/ 	.byte	0x03, 0x1b
        /*004e*/ 	.short	0x00ff


	//----- nvinfo : EIATTR_EXIT_INSTR_OFFSETS
	.align		4
        /*0050*/ 	.byte	0x04, 0x1c
        /*0052*/ 	.short	(.L_20 - .L_19)


	//   ....[0]....
.L_19:
        /*0054*/ 	.word	0x00001380


	//----- nvinfo : EIATTR_REQNTID
	.align		4
.L_20:
        /*0058*/ 	.byte	0x04, 0x10
        /*005a*/ 	.short	(.L_22 - .L_21)
.L_21:
        /*005c*/ 	.word	0x00000080
        /*0060*/ 	.word	0x00000001
        /*0064*/ 	.word	0x00000001


	//----- nvinfo : EIATTR_CBANK_PARAM_SIZE
	.align		4
.L_22:
        /*0068*/ 	.byte	0x03, 0x19
        /*006a*/ 	.short	0x001c


	//----- nvinfo : EIATTR_PARAM_CBANK
	.align		4
        /*006c*/ 	.byte	0x04, 0x0a
        /*006e*/ 	.short	(.L_24 - .L_23)
	.align		4
.L_23:
        /*0070*/ 	.word	index@(.nv.constant0.triton_poi_fused_cat_10)
        /*0074*/ 	.short	0x0210
        /*0076*/ 	.short	0x001c


	//----- nvinfo : EIATTR_SW_WAR
	.align		4
.L_24:
        /*0078*/ 	.byte	0x04, 0x36
        /*007a*/ 	.short	(.L_26 - .L_25)
.L_25:
        /*007c*/ 	.word	0x00000008
.L_26:


//--------------------- .nv.callgraph             --------------------------
	.section	.nv.callgraph,"",@"SHT_CUDA_CALLGRAPH"
	.align	4
	.sectionentsize	8
	.align		4
        /*0000*/ 	.word	0x00000000
	.align		4
        /*0004*/ 	.word	0xffffffff
	.align		4
        /*0008*/ 	.word	0x00000000
	.align		4
        /*000c*/ 	.word	0xfffffffe
	.align		4
        /*0010*/ 	.word	0x00000000
	.align		4
        /*0014*/ 	.word	0xfffffffd
	.align		4
        /*0018*/ 	.word	0x00000000
	.align		4
        /*001c*/ 	.word	0xfffffffc


//--------------------- .nv.constant4             --------------------------
	.section	.nv.constant4,"a",@progbits
	.align	8
	.align		8
.nv.constant4:
        /*0000*/ 	.dword	_$_str


//--------------------- .text.triton_poi_fused_cat_10 --------------------------
	.section	.text.triton_poi_fused_cat_10,"ax",@progbits
	.align	128
        .global         triton_poi_fused_cat_10
        .type           triton_poi_fused_cat_10,@function
        .size           triton_poi_fused_cat_10,(.L_x_1 - triton_poi_fused_cat_10)
        .other          triton_poi_fused_cat_10,@"STO_CUDA_ENTRY STV_DEFAULT"
triton_poi_fused_cat_10:
.text.triton_poi_fused_cat_10:
[----:B------:R-:W-:Y:S01]  /*0000*/  LDC R1, c[0x0][0x28] ;  /* 0x00000a00ff017b82 */ /* 0x000fe20000000800 */
[----:B------:R-:W1:Y:S07]  /*0010*/  S2R R0, SR_TID.X ;  /* 0x0000000000007919 */ /* 0x000e6e0000002100 */
[----:B------:R-:W2:Y:S01]  /*0020*/  LDC.64 R8, c[0x0][0x210] ;  /* 0x00008400ff087b82 */ /* 0x000ea20000000a00 */
[----:B------:R-:W-:Y:S01]  /*0030*/  CS2R R6, SRZ ;  /* 0x0000000000067805 */ /* 0x000fe2000001ff00 */
[----:B------:R-:W-:Y:S01]  /*0040*/  ULDC.64 UR4, c[0x0][0x208] ;  /* 0x0000820000047ab9 */ /* 0x000fe20000000a00 */
[----:B------:R-:W3:Y:S01]  /*0050*/  S2R R3, SR_CTAID.X ;  /* 0x0000000000037919 */ /* 0x000ee20000002500 */
[----:B------:R-:W-:Y:S01]  /*0060*/  IMAD.MOV.U32 R13, RZ, RZ, 0x3ab5ebe6 ;  /* 0x3ab5ebe6ff0d7424 */ /* 0x000fe200078e00ff */
[----:B------:R-:W-:Y:S01]  /*0070*/  ULDC.64 UR6, c[0x0][0x218] ;  /* 0x0000860000067ab9 */ /* 0x000fe20000000a00 */
[----:B-1----:R-:W-:-:S05]  /*0080*/  IMAD.SHL.U32 R0, R0, 0x4, RZ ;  /* 0x0000000400007824 */ /* 0x002fca00078e00ff */
[----:B------:R-:W-:-:S05]  /*0090*/  LOP3.LUT R0, R0, 0x1fc, RZ, 0xc0, !PT ;  /* 0x000001fc00007812 */ /* 0x000fca00078ec0ff */
[----:B---3--:R-:W-:-:S05]  /*00a0*/  IMAD R23, R3, 0x400, R0 ;  /* 0x0000040003177824 */ /* 0x008fca00078e0200 */
[----:B------:R-:W-:-:S04]  /*00b0*/  SHF.R.S32.HI R0, RZ, 0x1f, R23 ;  /* 0x0000001fff007819 */ /* 0x000fc80000011417 */
[CC--:B------:R-:W-:Y:S02]  /*00c0*/  LEA.HI R11, R0.reuse, R23.reuse, RZ, 0x9 ;  /* 0x00000017000b7211 */ /* 0x0c0fe400078f48ff */
[----:B------:R-:W-:Y:S02]  /*00d0*/  LEA.HI R0, R0, R23, RZ, 0x11 ;  /* 0x0000001700007211 */ /* 0x000fe400078f88ff */
[----:B------:R-:W-:-:S04]  /*00e0*/  SHF.R.S32.HI R10, RZ, 0x9, R11 ;  /* 0x00000009ff0a7819 */ /* 0x000fc8000001140b */
[----:B------:R-:W-:-:S04]  /*00f0*/  LEA.HI R2, R10, R10, RZ, 0x8 ;  /* 0x0000000a0a027211 */ /* 0x000fc800078f40ff */
[----:B------:R-:W-:Y:S02]  /*0100*/  LOP3.LUT R5, R2, 0xffffff00, RZ, 0xc0, !PT ;  /* 0xffffff0002057812 */ /* 0x000fe400078ec0ff */
[----:B------:R-:W-:Y:S02]  /*0110*/  SHF.R.S32.HI R2, RZ, 0x11, R0 ;  /* 0x00000011ff027819 */ /* 0x000fe40000011400 */
[----:B------:R-:W-:Y:S01]  /*0120*/  LOP3.LUT R0, R0, 0xfffe0000, RZ, 0xc0, !PT ;  /* 0xfffe000000007812 */ /* 0x000fe200078ec0ff */
[----:B------:R-:W-:Y:S01]  /*0130*/  IMAD.IADD R10, R10, 0x1, -R5 ;  /* 0x000000010a0a7824 */ /* 0x000fe200078e0a05 */
[----:B------:R-:W-:Y:S01]  /*0140*/  CS2R R4, SRZ ;  /* 0x0000000000047805 */ /* 0x000fe2000001ff00 */
[----:B------:R-:W-:-:S03]  /*0150*/  IMAD.U32 R2, R2, 0x10000, RZ ;  /* 0x0001000002027824 */ /* 0x000fc600078e00ff */
[----:B------:R-:W-:Y:S02]  /*0160*/  ISETP.GE.AND P1, PT, R10, 0x80, PT ;  /* 0x000000800a00780c */ /* 0x000fe40003f26270 */
[----:B------:R-:W-:-:S05]  /*0170*/  IADD3 R15, R2, R23, -R0 ;  /* 0x00000017020f7210 */ /* 0x000fca0007ffe800 */
[----:B--2---:R-:W-:-:S06]  /*0180*/  IMAD.WIDE R14, R15, 0x4, R8 ;  /* 0x000000040f0e7825 */ /* 0x004fcc00078e0208 */
[----:B------:R-:W2:Y:S01]  /*0190*/  @!P1 LDG.E.128 R4, desc[UR4][R14.64] ;  /* 0x000000040e049981 */ /* 0x000ea2000c1e1d00 */
[----:B------:R-:W-:Y:S01]  /*01a0*/  LOP3.LUT R16, R11, 0xfffffe00, RZ, 0xc0, !PT ;  /* 0xfffffe000b107812 */ /* 0x000fe200078ec0ff */
[----:B------:R-:W-:-:S04]  /*01b0*/  IMAD.SHL.U32 R11, R10, 0x200, RZ ;  /* 0x000002000a0b7824 */ /* 0x000fc800078e00ff */
[----:B------:R-:W-:Y:S01]  /*01c0*/  IMAD.IADD R16, R23, 0x1, -R16 ;  /* 0x0000000117107824 */ /* 0x000fe200078e0a10 */
[----:B------:R-:W-:-:S04]  /*01d0*/  SHF.R.S32.HI R3, RZ, 0x15, R3 ;  /* 0x00000015ff037819 */ /* 0x000fc80000011403 */
[----:B------:R-:W-:Y:S02]  /*01e0*/  SGXT R3, R3, 0x1 ;  /* 0x000000010303781a */ /* 0x000fe40000000200 */
[----:B--2---:R-:W-:Y:S02]  /*01f0*/  SEL R22, R6, RZ, !P1 ;  /* 0x000000ff06167207 */ /* 0x004fe40004800000 */
[----:B------:R-:W-:Y:S02]  /*0200*/  SEL R20, R4, RZ, !P1 ;  /* 0x000000ff04147207 */ /* 0x000fe40004800000 */
[----:B------:R-:W-:Y:S01]  /*0210*/  SEL R25, R7, RZ, !P1 ;  /* 0x000000ff07197207 */ /* 0x000fe20004800000 */
[C---:B------:R-:W-:Y:S01]  /*0220*/  FMUL R6, R22.reuse, 1.4426950216293334961 ;  /* 0x3fb8aa3b16067820 */ /* 0x040fe20000400000 */
[----:B------:R-:W-:Y:S01]  /*0230*/  FADD.FTZ R0, |R22|, -RZ ;  /* 0x800000ff16007221 */ /* 0x000fe20000010200 */
[C---:B------:R-:W-:Y:S01]  /*0240*/  FMUL R19, R20.reuse, 1.4426950216293334961 ;  /* 0x3fb8aa3b14137820 */ /* 0x040fe20000400000 */
[----:B------:R-:W-:-:S03]  /*0250*/  FADD.FTZ R4, |R20|, -RZ ;  /* 0x800000ff14047221 */ /* 0x000fc60000010200 */
[----:B------:R-:W1:Y:S01]  /*0260*/  FRND R6, R6 ;  /* 0x0000000600067307 */ /* 0x000e620000201000 */
[----:B------:R-:W-:Y:S02]  /*0270*/  FSETP.GEU.AND P0, PT, R0, 0.40999999642372131348, PT ;  /* 0x3ed1eb850000780b */ /* 0x000fe40003f0e000 */
[----:B------:R-:W-:-:S05]  /*0280*/  SEL R0, R5, RZ, !P1 ;  /* 0x000000ff05007207 */ /* 0x000fca0004800000 */
[----:B------:R-:W-:Y:S01]  /*0290*/  FMUL R21, R0, 1.4426950216293334961 ;  /* 0x3fb8aa3b00157820 */ /* 0x000fe20000400000 */
[----:B------:R-:W2:Y:S01]  /*02a0*/  FRND R19, R19 ;  /* 0x0000001300137307 */ /* 0x000ea20000201000 */
[----:B-1----:R-:W-:-:S07]  /*02b0*/  FSEL R17, R6, RZ, P0 ;  /* 0x000000ff06117208 */ /* 0x002fce0000000000 */
[----:B------:R-:W-:Y:S01]  /*02c0*/  FRND R21, R21 ;  /* 0x0000001500157307 */ /* 0x000fe20000201000 */
[----:B------:R-:W-:Y:S01]  /*02d0*/  FSETP.GEU.AND P0, PT, R4, 0.40999999642372131348, PT ;  /* 0x3ed1eb850400780b */ /* 0x000fe20003f0e000 */
[C---:B------:R-:W-:Y:S01]  /*02e0*/  FFMA.FTZ R12, -R17.reuse, 0.693145751953125, R22 ;  /* 0x3f317200110c7823 */ /* 0x040fe20000010116 */
[----:B------:R-:W-:-:S03]  /*02f0*/  FSETP.NEU.AND P6, PT, R17, 128, PT ;  /* 0x430000001100780b */ /* 0x000fc60003fcd000 */
[C---:B------:R-:W-:Y:S01]  /*0300*/  FFMA.FTZ R12, -R17.reuse, 1.428606765330187045e-06, R12 ;  /* 0x35bfbe8e110c7823 */ /* 0x040fe2000001010c */
[----:B------:R-:W-:Y:S02]  /*0310*/  FSEL R14, R17, 127, P6 ;  /* 0x42fe0000110e7808 */ /* 0x000fe40003000000 */
[----:B--2---:R-:W-:Y:S01]  /*0320*/  FSEL R19, R19, RZ, P0 ;  /* 0x000000ff13137208 */ /* 0x004fe20000000000 */
[----:B------:R-:W-:Y:S01]  /*0330*/  FFMA.FTZ R5, R12, R13, 0.0083824126049876213074 ;  /* 0x3c0956630c057423 */ /* 0x000fe2000001000d */
[----:B------:R-:W1:Y:S01]  /*0340*/  MUFU.EX2 R15, R14 ;  /* 0x0000000e000f7308 */ /* 0x000e620000000800 */
[----:B------:R-:W-:Y:S02]  /*0350*/  ISETP.GT.AND P0, PT, R10, 0x7f, PT ;  /* 0x0000007f0a00780c */ /* 0x000fe40003f04270 */
[----:B------:R-:W-:Y:S01]  /*0360*/  FFMA.FTZ R5, R12, R5, 0.041667830199003219604 ;  /* 0x3d2aabe30c057423 */ /* 0x000fe20000010005 */
[----:B------:R-:W-:Y:S01]  /*0370*/  FFMA.FTZ R4, -R19, 0.693145751953125, R20 ;  /* 0x3f31720013047823 */ /* 0x000fe20000010114 */
[----:B------:R-:W-:-:S02]  /*0380*/  SHF.R.S32.HI R10, RZ, 0x1f, R11 ;  /* 0x0000001fff0a7819 */ /* 0x000fc4000001140b */
[C---:B------:R-:W-:Y:S01]  /*0390*/  FFMA.FTZ R5, R12.reuse, R5, 0.16666397452354431152 ;  /* 0x3e2aa9f60c057423 */ /* 0x040fe20000010005 */
[C---:B------:R-:W-:Y:S01]  /*03a0*/  FFMA.FTZ R4, -R19.reuse, 1.428606765330187045e-06, R4 ;  /* 0x35bfbe8e13047823 */ /* 0x040fe20000010104 */
[C---:B------:R-:W-:Y:S02]  /*03b0*/  FSETP.NEU.AND P3, PT, R19.reuse, 128, PT ;  /* 0x430000001300780b */ /* 0x040fe40003f6d000 */
[----:B------:R-:W-:Y:S01]  /*03c0*/  FFMA.FTZ R5, R12, R5, 0.49999994039535522461 ;  /* 0x3efffffe0c057423 */ /* 0x000fe20000010005 */
[----:B------:R-:W-:Y:S01]  /*03d0*/  FFMA.FTZ R27, R4, R13, 0.0083824126049876213074 ;  /* 0x3c095663041b7423 */ /* 0x000fe2000001000d */
[----:B------:R-:W-:Y:S02]  /*03e0*/  FSEL R24, R19, 127, P3 ;  /* 0x42fe000013187808 */ /* 0x000fe40001800000 */
[----:B------:R-:W-:Y:S01]  /*03f0*/  FMUL R17, R12, R5 ;  /* 0x000000050c117220 */ /* 0x000fe20000400000 */
[----:B------:R-:W-:Y:S01]  /*0400*/  FADD.FTZ R5, |R0|, -RZ ;  /* 0x800000ff00057221 */ /* 0x000fe20000010200 */
[----:B-1----:R-:W-:Y:S01]  /*0410*/  FADD R6, R15, -1 ;  /* 0xbf8000000f067421 */ /* 0x002fe20000000000 */
[----:B------:R-:W-:Y:S01]  /*0420*/  FFMA.FTZ R27, R4, R27, 0.041667830199003219604 ;  /* 0x3d2aabe3041b7423 */ /* 0x000fe2000001001b */
[----:B------:R-:W-:Y:S01]  /*0430*/  FFMA.FTZ R12, R12, R17, R12 ;  /* 0x000000110c0c7223 */ /* 0x000fe2000001000c */
[----:B------:R-:W-:Y:S01]  /*0440*/  MUFU.EX2 R24, R24 ;  /* 0x0000001800187308 */ /* 0x000fe20000000800 */
[----:B------:R-:W-:Y:S01]  /*0450*/  FSETP.GEU.AND P2, PT, R5, 0.40999999642372131348, PT ;  /* 0x3ed1eb850500780b */ /* 0x000fe20003f4e000 */
[----:B------:R-:W-:Y:S01]  /*0460*/  FFMA.FTZ R27, R4, R27, 0.16666397452354431152 ;  /* 0x3e2aa9f6041b7423 */ /* 0x000fe2000001001b */
[----:B------:R-:W-:Y:S01]  /*0470*/  FFMA.FTZ R15, R15, R12, R6 ;  /* 0x0000000c0f0f7223 */ /* 0x000fe20000010006 */
[----:B------:R-:W-:-:S02]  /*0480*/  SHF.R.S32.HI R5, RZ, 0x1f, R2 ;  /* 0x0000001fff057819 */ /* 0x000fc40000011402 */
[----:B------:R-:W-:Y:S01]  /*0490*/  FSEL R21, R21, RZ, P2 ;  /* 0x000000ff15157208 */ /* 0x000fe20001000000 */
[C---:B------:R-:W-:Y:S01]  /*04a0*/  FFMA.FTZ R29, R4.reuse, R27, 0.49999994039535522461 ;  /* 0x3efffffe041d7423 */ /* 0x040fe2000001001b */
[----:B------:R-:W-:Y:S02]  /*04b0*/  SHF.R.S32.HI R12, RZ, 0x1f, R16 ;  /* 0x0000001fff0c7819 */ /* 0x000fe40000011410 */
[----:B------:R-:W-:Y:S01]  /*04c0*/  IADD3 R2, P4, P5, R11, R16, R2 ;  /* 0x000000100b027210 */ /* 0x000fe20007d9e002 */
[C---:B------:R-:W-:Y:S01]  /*04d0*/  FFMA.FTZ R6, -R21.reuse, 0.693145751953125, R0 ;  /* 0x3f31720015067823 */ /* 0x040fe20000010100 */
[C---:B------:R-:W-:Y:S01]  /*04e0*/  FSETP.NEU.AND P2, PT, R21.reuse, 128, PT ;  /* 0x430000001500780b */ /* 0x040fe20003f4d000 */
[C---:B------:R-:W-:Y:S02]  /*04f0*/  FMUL R29, R4.reuse, R29 ;  /* 0x0000001d041d7220 */ /* 0x040fe40000400000 */
[C---:B------:R-:W-:Y:S01]  /*0500*/  FFMA.FTZ R6, -R21.reuse, 1.428606765330187045e-06, R6 ;  /* 0x35bfbe8e15067823 */ /* 0x040fe20000010106 */
[----:B------:R-:W-:Y:S01]  /*0510*/  FSEL R17, R21, 127, P2 ;  /* 0x42fe000015117808 */ /* 0x000fe20001000000 */
[----:B------:R-:W-:-:S02]  /*0520*/  FFMA.FTZ R29, R4, R29, R4 ;  /* 0x0000001d041d7223 */ /* 0x000fc40000010004 */
[----:B------:R-:W-:-:S03]  /*0530*/  FFMA.FTZ R7, R6, R13, 0.0083824126049876213074 ;  /* 0x3c09566306077423 */ /* 0x000fc6000001000d */
[----:B------:R-:W1:Y:S01]  /*0540*/  MUFU.EX2 R17, R17 ;  /* 0x0000001100117308 */ /* 0x000e620000000800 */
[----:B------:R-:W-:Y:S01]  /*0550*/  FFMA.FTZ R11, R6, R7, 0.041667830199003219604 ;  /* 0x3d2aabe3060b7423 */ /* 0x000fe20000010007 */
[----:B------:R-:W-:Y:S01]  /*0560*/  IADD3.X R7, R10, R12, R5, P4, P5 ;  /* 0x0000000c0a077210 */ /* 0x000fe200027ea405 */
[----:B------:R-:W-:Y:S01]  /*0570*/  FMUL R5, R25, 1.4426950216293334961 ;  /* 0x3fb8aa3b19057820 */ /* 0x000fe20000400000 */
[----:B------:R-:W-:Y:S01]  /*0580*/  LEA R10, P4, R2, UR6, 0x2 ;  /* 0x00000006020a7c11 */ /* 0x000fe2000f8810ff */
[----:B------:R-:W-:-:S04]  /*0590*/  FFMA.FTZ R11, R6, R11, 0.16666397452354431152 ;  /* 0x3e2aa9f6060b7423 */ /* 0x000fc8000001000b */
[C---:B------:R-:W-:Y:S01]  /*05a0*/  FFMA.FTZ R11, R6.reuse, R11, 0.49999994039535522461 ;  /* 0x3efffffe060b7423 */ /* 0x040fe2000001000b */
[----:B------:R-:W2:Y:S03]  /*05b0*/  FRND R5, R5 ;  /* 0x0000000500057307 */ /* 0x000ea60000201000 */
[----:B------:R-:W-:Y:S01]  /*05c0*/  FMUL R27, R6, R11 ;  /* 0x0000000b061b7220 */ /* 0x000fe20000400000 */
[----:B------:R-:W-:Y:S01]  /*05d0*/  LEA.HI.X R11, R2, UR7, R7, 0x2, P4 ;  /* 0x00000007020b7c11 */ /* 0x000fe2000a0f1407 */
[----:B------:R-:W-:Y:S01]  /*05e0*/  FADD.FTZ R2, |R25|, -RZ ;  /* 0x800000ff19027221 */ /* 0x000fe20000010200 */
[C---:B-1----:R-:W-:Y:S01]  /*05f0*/  FADD R4, R17.reuse, -1 ;  /* 0xbf80000011047421 */ /* 0x042fe20000000000 */
[----:B------:R-:W-:Y:S01]  /*0600*/  FFMA.FTZ R6, R6, R27, R6 ;  /* 0x0000001b06067223 */ /* 0x000fe20000010006 */
[----:B------:R-:W-:Y:S02]  /*0610*/  FADD R7, R24, -1 ;  /* 0xbf80000018077421 */ /* 0x000fe40000000000 */
[----:B------:R-:W-:Y:S01]  /*0620*/  FSETP.GEU.AND P4, PT, R2, 0.40999999642372131348, PT ;  /* 0x3ed1eb850200780b */ /* 0x000fe20003f8e000 */
[----:B------:R-:W-:Y:S01]  /*0630*/  FFMA.FTZ R17, R17, R6, R4 ;  /* 0x0000000611117223 */ /* 0x000fe20000010004 */
[----:B------:R-:W-:Y:S01]  /*0640*/  FFMA.FTZ R24, R24, R29, R7 ;  /* 0x0000001d18187223 */ /* 0x000fe20000010007 */
[----:B------:R-:W-:-:S02]  /*0650*/  CS2R R6, SRZ ;  /* 0x0000000000067805 */ /* 0x000fc4000001ff00 */
[----:B--2---:R-:W-:Y:S02]  /*0660*/  FSEL R2, R5, RZ, P4 ;  /* 0x000000ff05027208 */ /* 0x004fe40002000000 */
[----:B------:R-:W-:-:S03]  /*0670*/  CS2R R4, SRZ ;  /* 0x0000000000047805 */ /* 0x000fc6000001ff00 */
[C---:B------:R-:W-:Y:S01]  /*0680*/  FFMA.FTZ R27, -R2.reuse, 0.693145751953125, R25 ;  /* 0x3f317200021b7823 */ /* 0x040fe20000010119 */
[----:B------:R-:W-:Y:S02]  /*0690*/  FSETP.NEU.AND P4, PT, R2, 128, PT ;  /* 0x430000000200780b */ /* 0x000fe40003f8d000 */
[----:B------:R1:W2:Y:S01]  /*06a0*/  @P0 LDG.E.128 R4, desc[UR4][R10.64+-0x40000] ;  /* 0xfc0000040a040981 */ /* 0x0002a2000c1e1d00 */
[----:B------:R-:W-:Y:S01]  /*06b0*/  FSETP.NEU.AND P5, PT, R22, RZ, PT ;  /* 0x000000ff1600720b */ /* 0x000fe20003fad000 */
[C---:B------:R-:W-:Y:S01]  /*06c0*/  FFMA.FTZ R18, -R2.reuse, 1.428606765330187045e-06, R27 ;  /* 0x35bfbe8e02127823 */ /* 0x040fe2000001011b */
[----:B------:R-:W-:Y:S01]  /*06d0*/  FSEL R2, R2, 127, P4 ;  /* 0x42fe000002027808 */ /* 0x000fe20002000000 */
[----:B------:R-:W-:Y:S01]  /*06e0*/  @!P6 FADD R15, R15, R15 ;  /* 0x0000000f0f0fe221 */ /* 0x000fe20000000000 */
[----:B------:R-:W-:Y:S01]  /*06f0*/  FSETP.GT.AND P6, PT, R14, 128, PT ;  /* 0x430000000e00780b */ /* 0x000fe20003fc4000 */
[C---:B------:R-:W-:Y:S01]  /*0700*/  FFMA.FTZ R27, R18.reuse, R13, 0.0083824126049876213074 ;  /* 0x3c095663121b7423 */ /* 0x040fe2000001000d */
[----:B------:R-:W3:Y:S01]  /*0710*/  MUFU.EX2 R26, R2 ;  /* 0x00000002001a7308 */ /* 0x000ee20000000800 */
[----:B------:R-:W-:Y:S01]  /*0720*/  FSEL R21, R21, 127, P2 ;  /* 0x42fe000015157808 */ /* 0x000fe20001000000 */
[----:B------:R-:W-:Y:S01]  /*0730*/  @!P2 FADD R17, R17, R17 ;  /* 0x000000111111a221 */ /* 0x000fe20000000000 */
[----:B------:R-:W-:Y:S01]  /*0740*/  FFMA.FTZ R27, R18, R27, 0.041667830199003219604 ;  /* 0x3d2aabe3121b7423 */ /* 0x000fe2000001001b */
[----:B-1----:R-:W-:Y:S01]  /*0750*/  VIADD R10, R23, 0x200 ;  /* 0x00000200170a7836 */ /* 0x002fe20000000000 */
[----:B------:R-:W-:-:S02]  /*0760*/  FSETP.GT.AND P2, PT, R21, 128, PT ;  /* 0x430000001500780b */ /* 0x000fc40003f44000 */
[C---:B------:R-:W-:Y:S02]  /*0770*/  FFMA.FTZ R27, R18.reuse, R27, 0.16666397452354431152 ;  /* 0x3e2aa9f6121b7423 */ /* 0x040fe4000001001b */
[----:B------:R-:W-:Y:S02]  /*0780*/  LEA.HI R3, R3, R10, RZ, 0x9 ;  /* 0x0000000a03037211 */ /* 0x000fe400078f48ff */
[C---:B------:R-:W-:Y:S01]  /*0790*/  FFMA.FTZ R27, R18.reuse, R27, 0.49999994039535522461 ;  /* 0x3efffffe121b7423 */ /* 0x040fe2000001001b */
[----:B------:R-:W-:Y:S02]  /*07a0*/  FSEL R17, R17, +INF , !P2 ;  /* 0x7f80000011117808 */ /* 0x000fe40005000000 */
[----:B------:R-:W-:Y:S01]  /*07b0*/  SHF.R.S32.HI R3, RZ, 0x9, R3 ;  /* 0x00000009ff037819 */ /* 0x000fe20000011403 */
[----:B------:R-:W-:Y:S01]  /*07c0*/  FMUL R27, R18, R27 ;  /* 0x0000001b121b7220 */ /* 0x000fe20000400000 */
[----:B---3--:R-:W-:-:S03]  /*07d0*/  FADD R11, R26, -1 ;  /* 0xbf8000001a0b7421 */ /* 0x008fc60000000000 */
[----:B------:R-:W-:-:S04]  /*07e0*/  FFMA.FTZ R27, R18, R27, R18 ;  /* 0x0000001b121b7223 */ /* 0x000fc80000010012 */
[----:B------:R-:W-:Y:S01]  /*07f0*/  FFMA.FTZ R18, R26, R27, R11 ;  /* 0x0000001b1a127223 */ /* 0x000fe2000001000b */
[----:B------:R-:W-:-:S04]  /*0800*/  SHF.R.S32.HI R11, RZ, 0x1f, R10 ;  /* 0x0000001fff0b7819 */ /* 0x000fc8000001140a */
[----:B------:R-:W-:-:S04]  /*0810*/  LEA.HI R11, R11, R10, RZ, 0x11 ;  /* 0x0000000a0b0b7211 */ /* 0x000fc800078f88ff */
[----:B------:R-:W-:Y:S02]  /*0820*/  SHF.R.S32.HI R26, RZ, 0x11, R11 ;  /* 0x00000011ff1a7819 */ /* 0x000fe4000001140b */
[----:B------:R-:W-:-:S03]  /*0830*/  LOP3.LUT R27, R11, 0xfffe0000, RZ, 0xc0, !PT ;  /* 0xfffe00000b1b7812 */ /* 0x000fc600078ec0ff */
[----:B------:R-:W-:-:S05]  /*0840*/  IMAD.U32 R11, R26, 0x10000, RZ ;  /* 0x000100001a0b7824 */ /* 0x000fca00078e00ff */
[----:B------:R-:W-:Y:S02]  /*0850*/  IADD3 R27, R11, R10, -R27 ;  /* 0x0000000a0b1b7210 */ /* 0x000fe40007ffe81b */
[----:B------:R-:W-:Y:S01]  /*0860*/  FSEL R10, R15, +INF , !P6 ;  /* 0x7f8000000f0a7808 */ /* 0x000fe20007000000 */
[----:B------:R-:W-:Y:S01]  /*0870*/  FADD R15, R22, R22 ;  /* 0x00000016160f7221 */ /* 0x000fe20000000000 */
[----:B------:R-:W-:-:S04]  /*0880*/  FSETP.GEU.AND P6, PT, R14, -25, PT ;  /* 0xc1c800000e00780b */ /* 0x000fc80003fce000 */
[----:B------:R-:W-:Y:S02]  /*0890*/  @P5 FSEL R15, R10, -1, P6 ;  /* 0xbf8000000a0f5808 */ /* 0x000fe40003000000 */
[----:B------:R-:W-:Y:S02]  /*08a0*/  LEA.HI R10, R3, R3, RZ, 0x8 ;  /* 0x00000003030a7211 */ /* 0x000fe400078f40ff */
[----:B------:R-:W-:Y:S02]  /*08b0*/  FSETP.NEU.AND P5, PT, R0, RZ, PT ;  /* 0x000000ff0000720b */ /* 0x000fe40003fad000 */
[----:B------:R-:W-:Y:S02]  /*08c0*/  LOP3.LUT R10, R10, 0xffffff00, RZ, 0xc0, !PT ;  /* 0xffffff000a0a7812 */ /* 0x000fe400078ec0ff */
[----:B------:R-:W-:Y:S01]  /*08d0*/  FSETP.GEU.AND P6, PT, R21, -25, PT ;  /* 0xc1c800001500780b */ /* 0x000fe20003fce000 */
[----:B------:R-:W-:Y:S02]  /*08e0*/  FADD R21, R0, R0 ;  /* 0x0000000000157221 */ /* 0x000fe40000000000 */
[----:B------:R-:W-:-:S04]  /*08f0*/  IMAD.IADD R14, R3, 0x1, -R10 ;  /* 0x00000001030e7824 */ /* 0x000fc800078e0a0a */
[C---:B------:R-:W-:Y:S01]  /*0900*/  IMAD.SHL.U32 R10, R14.reuse, 0x200, RZ ;  /* 0x000002000e0a7824 */ /* 0x040fe200078e00ff */
[----:B------:R-:W-:Y:S02]  /*0910*/  ISETP.GE.AND P2, PT, R14, 0x80, PT ;  /* 0x000000800e00780c */ /* 0x000fe40003f46270 */
[----:B------:R-:W-:Y:S02]  /*0920*/  @P5 FSEL R21, R17, -1, P6 ;  /* 0xbf80000011155808 */ /* 0x000fe40003000000 */
[--C-:B------:R-:W-:Y:S02]  /*0930*/  IADD3 R3, P5, P6, R10, R16, R11.reuse ;  /* 0x000000100a037210 */ /* 0x100fe40007ebe00b */
[----:B------:R-:W-:Y:S02]  /*0940*/  SHF.R.S32.HI R16, RZ, 0x1f, R11 ;  /* 0x0000001fff107819 */ /* 0x000fe4000001140b */
[----:B------:R-:W-:-:S04]  /*0950*/  SHF.R.S32.HI R11, RZ, 0x1f, R10 ;  /* 0x0000001fff0b7819 */ /* 0x000fc8000001140a */
[----:B------:R-:W-:Y:S01]  /*0960*/  IADD3.X R12, R11, R12, R16, P5, P6 ;  /* 0x0000000c0b0c7210 */ /* 0x000fe20002fec410 */
[----:B------:R-:W-:Y:S01]  /*0970*/  IMAD.WIDE R16, R27, 0x4, R8 ;  /* 0x000000041b107825 */ /* 0x000fe200078e0208 */
[----:B------:R-:W-:Y:S02]  /*0980*/  CS2R R8, SRZ ;  /* 0x0000000000087805 */ /* 0x000fe4000001ff00 */
[----:B------:R-:W-:-:S06]  /*0990*/  CS2R R10, SRZ ;  /* 0x00000000000a7805 */ /* 0x000fcc000001ff00 */
[----:B------:R-:W3:Y:S01]  /*09a0*/  @!P2 LDG.E.128 R8, desc[UR4][R16.64] ;  /* 0x000000041008a981 */ /* 0x000ee2000c1e1d00 */
[----:B------:R-:W-:Y:S01]  /*09b0*/  FSEL R19, R19, 127, P3 ;  /* 0x42fe000013137808 */ /* 0x000fe20001800000 */
[----:B------:R-:W-:Y:S01]  /*09c0*/  @!P3 FADD R24, R24, R24 ;  /* 0x000000181818b221 */ /* 0x000fe20000000000 */
[----:B------:R-:W-:Y:S01]  /*09d0*/  FSETP.NEU.AND P5, PT, R20, RZ, PT ;  /* 0x000000ff1400720b */ /* 0x000fe20003fad000 */
[----:B------:R-:W-:Y:S01]  /*09e0*/  @!P4 FADD R18, R18, R18 ;  /* 0x000000121212c221 */ /* 0x000fe20000000000 */
[----:B------:R-:W-:-:S04]  /*09f0*/  FSETP.GT.AND P3, PT, R19, 128, PT ;  /* 0x430000001300780b */ /* 0x000fc80003f64000 */
[----:B------:R-:W-:Y:S02]  /*0a00*/  FSEL R24, R24, +INF , !P3 ;  /* 0x7f80000018187808 */ /* 0x000fe40005800000 */
[----:B---3--:R-:W-:Y:S02]  /*0a10*/  SEL R8, R8, RZ, !P2 ;  /* 0x000000ff08087207 */ /* 0x008fe40005000000 */
[----:B------:R-:W-:Y:S02]  /*0a20*/  SEL R9, R9, RZ, !P2 ;  /* 0x000000ff09097207 */ /* 0x000fe40005000000 */
[----:B------:R-:W-:Y:S01]  /*0a30*/  SEL R10, R10, RZ, !P2 ;  /* 0x000000ff0a0a7207 */ /* 0x000fe20005000000 */
[C---:B------:R-:W-:Y:S01]  /*0a40*/  FMUL R26, R8.reuse, 1.4426950216293334961 ;  /* 0x3fb8aa3b081a7820 */ /* 0x040fe20000400000 */
[----:B------:R-:W-:Y:S01]  /*0a50*/  FADD.FTZ R27, |R8|, -RZ ;  /* 0x800000ff081b7221 */ /* 0x000fe20000010200 */
[----:B------:R-:W-:-:S04]  /*0a60*/  SEL R11, R11, RZ, !P2 ;  /* 0x000000ff0b0b7207 */ /* 0x000fc80005000000 */
[----:B------:R-:W1:Y:S01]  /*0a70*/  FRND R26, R26 ;  /* 0x0000001a001a7307 */ /* 0x000e620000201000 */
[----:B------:R-:W-:-:S04]  /*0a80*/  FSETP.GEU.AND P6, PT, R27, 0.40999999642372131348, PT ;  /* 0x3ed1eb851b00780b */ /* 0x000fc80003fce000 */
[----:B-1----:R-:W-:Y:S01]  /*0a90*/  FSEL R27, R26, RZ, P6 ;  /* 0x000000ff1a1b7208 */ /* 0x002fe20003000000 */
[----:B------:R-:W-:Y:S01]  /*0aa0*/  FADD.FTZ R26, |R9|, -RZ ;  /* 0x800000ff091a7221 */ /* 0x000fe20000010200 */
[----:B------:R-:W-:Y:S01]  /*0ab0*/  FSETP.GEU.AND P6, PT, R19, -25, PT ;  /* 0xc1c800001300780b */ /* 0x000fe20003fce000 */
[----:B------:R-:W-:Y:S01]  /*0ac0*/  FADD R19, R20, R20 ;  /* 0x0000001414137221 */ /* 0x000fe20000000000 */
[C---:B------:R-:W-:Y:S01]  /*0ad0*/  FSETP.NEU.AND P3, PT, R27.reuse, 128, PT ;  /* 0x430000001b00780b */ /* 0x040fe20003f6d000 */
[----:B------:R-:W-:Y:S01]  /*0ae0*/  FFMA.FTZ R16, -R27, 0.693145751953125, R8 ;  /* 0x3f3172001b107823 */ /* 0x000fe20000010108 */
[----:B------:R-:W-:Y:S02]  /*0af0*/  @P5 FSEL R19, R24, -1, P6 ;  /* 0xbf80000018135808 */ /* 0x000fe40003000000 */
[----:B------:R-:W-:Y:S01]  /*0b00*/  FSETP.NEU.AND P5, PT, R25, RZ, PT ;  /* 0x000000ff1900720b */ /* 0x000fe20003fad000 */
[----:B------:R-:W-:Y:S01]  /*0b10*/  FFMA.FTZ R16, -R27, 1.428606765330187045e-06, R16 ;  /* 0x35bfbe8e1b107823 */ /* 0x000fe20000010110 */
[----:B------:R-:W-:-:S02]  /*0b20*/  FSETP.GEU.AND P4, PT, R26, 0.40999999642372131348, PT ;  /* 0x3ed1eb851a00780b */ /* 0x000fc40003f8e000 */
[----:B------:R-:W-:Y:S01]  /*0b30*/  FSETP.GT.AND P6, PT, R2, 128, PT ;  /* 0x430000000200780b */ /* 0x000fe20003fc4000 */
[----:B------:R-:W-:-:S03]  /*0b40*/  FFMA.FTZ R17, R16, R13, 0.0083824126049876213074 ;  /* 0x3c09566310117423 */ /* 0x000fc6000001000d */
[----:B------:R-:W-:Y:S01]  /*0b50*/  FSEL R18, R18, +INF , !P6 ;  /* 0x7f80000012127808 */ /* 0x000fe20007000000 */
[----:B------:R-:W-:Y:S01]  /*0b60*/  FFMA.FTZ R29, R16, R17, 0.041667830199003219604 ;  /* 0x3d2aabe3101d7423 */ /* 0x000fe20000010011 */
[----:B------:R-:W-:Y:S02]  /*0b70*/  FSEL R17, R27, 127, P3 ;  /* 0x42fe00001b117808 */ /* 0x000fe40001800000 */
[----:B------:R-:W-:Y:S01]  /*0b80*/  FSETP.GEU.AND P6, PT, R2, -25, PT ;  /* 0xc1c800000200780b */ /* 0x000fe20003fce000 */
[----:B------:R-:W-:Y:S01]  /*0b90*/  FFMA.FTZ R29, R16, R29, 0.16666397452354431152 ;  /* 0x3e2aa9f6101d7423 */ /* 0x000fe2000001001d */
[----:B------:R-:W1:Y:S01]  /*0ba0*/  MUFU.EX2 R24, R17 ;  /* 0x0000001100187308 */ /* 0x000e620000000800 */
[----:B------:R-:W-:Y:S01]  /*0bb0*/  FADD R2, R25, R25 ;  /* 0x0000001919027221 */ /* 0x000fe20000000000 */
[----:B------:R-:W-:Y:S01]  /*0bc0*/  @P5 FSEL R2, R18, -1, P6 ;  /* 0xbf80000012025808 */ /* 0x000fe20003000000 */
[----:B------:R-:W-:Y:S01]  /*0bd0*/  FFMA.FTZ R29, R16, R29, 0.49999994039535522461 ;  /* 0x3efffffe101d7423 */ /* 0x000fe2000001001d */
[----:B------:R-:W-:-:S03]  /*0be0*/  FSETP.NEU.AND P6, PT, R8, RZ, PT ;  /* 0x000000ff0800720b */ /* 0x000fc60003fcd000 */
[----:B------:R-:W-:-:S04]  /*0bf0*/  FMUL R29, R16, R29 ;  /* 0x0000001d101d7220 */ /* 0x000fc80000400000 */
[----:B------:R-:W-:Y:S01]  /*0c00*/  FFMA.FTZ R29, R16, R29, R16 ;  /* 0x0000001d101d7223 */ /* 0x000fe20000010010 */
[----:B------:R-:W-:Y:S01]  /*0c10*/  FMUL R16, R9, 1.4426950216293334961 ;  /* 0x3fb8aa3b09107820 */ /* 0x000fe20000400000 */
[----:B-1----:R-:W-:-:S05]  /*0c20*/  FADD R27, R24, -1 ;  /* 0xbf800000181b7421 */ /* 0x002fca0000000000 */
[----:B------:R-:W1:Y:S01]  /*0c30*/  FRND R16, R16 ;  /* 0x0000001000107307 */ /* 0x000e620000201000 */
[----:B------:R-:W-:-:S04]  /*0c40*/  FFMA.FTZ R24, R24, R29, R27 ;  /* 0x0000001d18187223 */ /* 0x000fc8000001001b */
[----:B------:R-:W-:Y:S01]  /*0c50*/  @!P3 FADD R24, R24, R24 ;  /* 0x000000181818b221 */ /* 0x000fe20000000000 */
[----:B------:R-:W-:-:S04]  /*0c60*/  FSETP.GT.AND P3, PT, R17, 128, PT ;  /* 0x430000001100780b */ /* 0x000fc80003f64000 */
[----:B------:R-:W-:Y:S02]  /*0c70*/  FSEL R24, R24, +INF , !P3 ;  /* 0x7f80000018187808 */ /* 0x000fe40005800000 */
[----:B------:R-:W-:Y:S02]  /*0c80*/  ISETP.GT.AND P3, PT, R14, 0x7f, PT ;  /* 0x0000007f0e00780c */ /* 0x000fe40003f64270 */
[----:B-1----:R-:W-:Y:S02]  /*0c90*/  FSEL R26, R16, RZ, P4 ;  /* 0x000000ff101a7208 */ /* 0x002fe40002000000 */
[----:B------:R-:W-:Y:S02]  /*0ca0*/  FSETP.GT.AND P4, PT, R0, RZ, PT ;  /* 0x000000ff0000720b */ /* 0x000fe40003f84000 */
[C---:B------:R-:W-:Y:S01]  /*0cb0*/  FSETP.NEU.AND P5, PT, R26.reuse, 128, PT ;  /* 0x430000001a00780b */ /* 0x040fe20003fad000 */
[----:B------:R-:W-:Y:S01]  /*0cc0*/  FFMA.FTZ R27, -R26, 0.693145751953125, R9 ;  /* 0x3f3172001a1b7823 */ /* 0x000fe20000010109 */
[----:B------:R-:W-:-:S02]  /*0cd0*/  FSEL R16, R0, R21, P4 ;  /* 0x0000001500107208 */ /* 0x000fc40002000000 */
[C---:B------:R-:W-:Y:S01]  /*0ce0*/  FSEL R0, R26.reuse, 127, P5 ;  /* 0x42fe00001a007808 */ /* 0x040fe20002800000 */
[----:B------:R-:W-:-:S04]  /*0cf0*/  FFMA.FTZ R18, -R26, 1.428606765330187045e-06, R27 ;  /* 0x35bfbe8e1a127823 */ /* 0x000fc8000001011b */
[----:B------:R-:W-:-:S04]  /*0d00*/  FFMA.FTZ R21, R18, R13, 0.0083824126049876213074 ;  /* 0x3c09566312157423 */ /* 0x000fc8000001000d */
[----:B------:R-:W-:-:S04]  /*0d10*/  FFMA.FTZ R21, R18, R21, 0.041667830199003219604 ;  /* 0x3d2aabe312157423 */ /* 0x000fc80000010015 */
[C---:B------:R-:W-:Y:S02]  /*0d20*/  FFMA.FTZ R27, R18.reuse, R21, 0.16666397452354431152 ;  /* 0x3e2aa9f6121b7423 */ /* 0x040fe40000010015 */
[----:B------:R-:W1:Y:S02]  /*0d30*/  MUFU.EX2 R21, R0 ;  /* 0x0000000000157308 */ /* 0x000e640000000800 */
[----:B------:R-:W-:-:S04]  /*0d40*/  FFMA.FTZ R27, R18, R27, 0.49999994039535522461 ;  /* 0x3efffffe121b7423 */ /* 0x000fc8000001001b */
[----:B------:R-:W-:-:S04]  /*0d50*/  FMUL R27, R18, R27 ;  /* 0x0000001b121b7220 */ /* 0x000fc80000400000 */
[----:B------:R-:W-:Y:S01]  /*0d60*/  FFMA.FTZ R18, R18, R27, R18 ;  /* 0x0000001b12127223 */ /* 0x000fe20000010012 */
[----:B------:R-:W-:Y:S01]  /*0d70*/  FADD.FTZ R27, |R10|, -RZ ;  /* 0x800000ff0a1b7221 */ /* 0x000fe20000010200 */
[----:B-1----:R-:W-:-:S04]  /*0d80*/  FADD R26, R21, -1 ;  /* 0xbf800000151a7421 */ /* 0x002fc80000000000 */
[----:B------:R-:W-:Y:S01]  /*0d90*/  FSETP.GEU.AND P4, PT, R27, 0.40999999642372131348, PT ;  /* 0x3ed1eb851b00780b */ /* 0x000fe20003f8e000 */
[----:B------:R-:W-:Y:S01]  /*0da0*/  FFMA.FTZ R18, R21, R18, R26 ;  /* 0x0000001215127223 */ /* 0x000fe2000001001a */
[----:B------:R-:W-:-:S03]  /*0db0*/  FMUL R26, R10, 1.4426950216293334961 ;  /* 0x3fb8aa3b0a1a7820 */ /* 0x000fc60000400000 */
[----:B------:R-:W-:Y:S01]  /*0dc0*/  @!P5 FADD R18, R18, R18 ;  /* 0x000000121212d221 */ /* 0x000fe20000000000 */
[----:B------:R-:W1:Y:S02]  /*0dd0*/  FRND R21, R26 ;  /* 0x0000001a00157307 */ /* 0x000e640000201000 */
[----:B-1----:R-:W-:Y:S02]  /*0de0*/  FSEL R21, R21, RZ, P4 ;  /* 0x000000ff15157208 */ /* 0x002fe40002000000 */
[----:B------:R-:W-:Y:S01]  /*0df0*/  FSETP.GEU.AND P4, PT, R17, -25, PT ;  /* 0xc1c800001100780b */ /* 0x000fe20003f8e000 */
[----:B------:R-:W-:Y:S02]  /*0e00*/  FADD R17, R8, R8 ;  /* 0x0000000808117221 */ /* 0x000fe40000000000 */
[C---:B------:R-:W-:Y:S01]  /*0e10*/  FFMA.FTZ R14, -R21.reuse, 0.693145751953125, R10 ;  /* 0x3f317200150e7823 */ /* 0x040fe2000001010a */
[----:B------:R-:W-:Y:S02]  /*0e20*/  @P6 FSEL R17, R24, -1, P4 ;  /* 0xbf80000018116808 */ /* 0x000fe40002000000 */
[C---:B------:R-:W-:Y:S01]  /*0e30*/  FSETP.NEU.AND P4, PT, R21.reuse, 128, PT ;  /* 0x430000001500780b */ /* 0x040fe20003f8d000 */
[----:B------:R-:W-:Y:S01]  /*0e40*/  FFMA.FTZ R14, -R21, 1.428606765330187045e-06, R14 ;  /* 0x35bfbe8e150e7823 */ /* 0x000fe2000001010e */
[----:B------:R-:W-:-:S02]  /*0e50*/  FSETP.GT.AND P6, PT, R0, 128, PT ;  /* 0x430000000000780b */ /* 0x000fc40003fc4000 */
[----:B------:R-:W-:Y:S01]  /*0e60*/  FSEL R21, R21, 127, P4 ;  /* 0x42fe000015157808 */ /* 0x000fe20002000000 */
[----:B------:R-:W-:Y:S01]  /*0e70*/  FFMA.FTZ R27, R14, R13, 0.0083824126049876213074 ;  /* 0x3c0956630e1b7423 */ /* 0x000fe2000001000d */
[----:B------:R-:W-:Y:S02]  /*0e80*/  FSEL R18, R18, +INF , !P6 ;  /* 0x7f80000012127808 */ /* 0x000fe40007000000 */
[----:B------:R-:W-:Y:S01]  /*0e90*/  FSETP.NEU.AND P6, PT, R9, RZ, PT ;  /* 0x000000ff0900720b */ /* 0x000fe20003fcd000 */
[----:B------:R-:W-:-:S04]  /*0ea0*/  FFMA.FTZ R27, R14, R27, 0.041667830199003219604 ;  /* 0x3d2aabe30e1b7423 */ /* 0x000fc8000001001b */
[C---:B------:R-:W-:Y:S02]  /*0eb0*/  FFMA.FTZ R29, R14.reuse, R27, 0.16666397452354431152 ;  /* 0x3e2aa9f60e1d7423 */ /* 0x040fe4000001001b */
[----:B------:R-:W1:Y:S02]  /*0ec0*/  MUFU.EX2 R27, R21 ;  /* 0x00000015001b7308 */ /* 0x000e640000000800 */
[----:B------:R-:W-:-:S04]  /*0ed0*/  FFMA.FTZ R29, R14, R29, 0.49999994039535522461 ;  /* 0x3efffffe0e1d7423 */ /* 0x000fc8000001001d */
[----:B------:R-:W-:-:S04]  /*0ee0*/  FMUL R29, R14, R29 ;  /* 0x0000001d0e1d7220 */ /* 0x000fc80000400000 */
[----:B------:R-:W-:Y:S01]  /*0ef0*/  FFMA.FTZ R14, R14, R29, R14 ;  /* 0x0000001d0e0e7223 */ /* 0x000fe2000001000e */
[----:B-1----:R-:W-:-:S04]  /*0f00*/  FADD R24, R27, -1 ;  /* 0xbf8000001b187421 */ /* 0x002fc80000000000 */
[----:B------:R-:W-:Y:S01]  /*0f10*/  FFMA.FTZ R27, R27, R14, R24 ;  /* 0x0000000e1b1b7223 */ /* 0x000fe20000010018 */
[C---:B------:R-:W-:Y:S01]  /*0f20*/  FMUL R14, R11.reuse, 1.4426950216293334961 ;  /* 0x3fb8aa3b0b0e7820 */ /* 0x040fe20000400000 */
[----:B------:R-:W-:-:S05]  /*0f30*/  FADD.FTZ R24, |R11|, -RZ ;  /* 0x800000ff0b187221 */ /* 0x000fca0000010200 */
[----:B------:R-:W1:Y:S01]  /*0f40*/  FRND R14, R14 ;  /* 0x0000000e000e7307 */ /* 0x000e620000201000 */
[----:B------:R-:W-:-:S04]  /*0f50*/  FSETP.GEU.AND P5, PT, R24, 0.40999999642372131348, PT ;  /* 0x3ed1eb851800780b */ /* 0x000fc80003fae000 */
[----:B-1----:R-:W-:Y:S02]  /*0f60*/  FSEL R26, R14, RZ, P5 ;  /* 0x000000ff0e1a7208 */ /* 0x002fe40002800000 */
[----:B------:R-:W-:Y:S01]  /*0f70*/  FSETP.GEU.AND P5, PT, R0, -25, PT ;  /* 0xc1c800000000780b */ /* 0x000fe20003fae000 */
[----:B------:R-:W-:Y:S02]  /*0f80*/  FADD R0, R9, R9 ;  /* 0x0000000909007221 */ /* 0x000fe40000000000 */
[----:B------:R-:W-:Y:S01]  /*0f90*/  FFMA.FTZ R29, -R26, 0.693145751953125, R11 ;  /* 0x3f3172001a1d7823 */ /* 0x000fe2000001010b */
[----:B------:R-:W-:Y:S02]  /*0fa0*/  @P6 FSEL R0, R18, -1, P5 ;  /* 0xbf80000012006808 */ /* 0x000fe40002800000 */
[C---:B------:R-:W-:Y:S01]  /*0fb0*/  FSETP.NEU.AND P5, PT, R26.reuse, 128, PT ;  /* 0x430000001a00780b */ /* 0x040fe20003fad000 */
[----:B------:R-:W-:Y:S01]  /*0fc0*/  FFMA.FTZ R14, -R26, 1.428606765330187045e-06, R29 ;  /* 0x35bfbe8e1a0e7823 */ /* 0x000fe2000001011d */
[----:B------:R-:W-:-:S02]  /*0fd0*/  FSETP.GT.AND P6, PT, R22, RZ, PT ;  /* 0x000000ff1600720b */ /* 0x000fc40003fc4000 */
[----:B------:R-:W-:Y:S01]  /*0fe0*/  FSEL R26, R26, 127, P5 ;  /* 0x42fe00001a1a7808 */ /* 0x000fe20002800000 */
[----:B------:R-:W-:Y:S01]  /*0ff0*/  FFMA.FTZ R13, R14, R13, 0.0083824126049876213074 ;  /* 0x3c0956630e0d7423 */ /* 0x000fe2000001000d */
[----:B------:R-:W-:Y:S02]  /*1000*/  FSEL R22, R22, R15, P6 ;  /* 0x0000000f16167208 */ /* 0x000fe40003000000 */
[----:B------:R-:W1:Y:S01]  /*1010*/  MUFU.EX2 R24, R26 ;  /* 0x0000001a00187308 */ /* 0x000e620000000800 */
[----:B------:R-:W-:Y:S01]  /*1020*/  FFMA.FTZ R13, R14, R13, 0.041667830199003219604 ;  /* 0x3d2aabe30e0d7423 */ /* 0x000fe2000001000d */
[----:B------:R-:W-:-:S03]  /*1030*/  FSETP.GT.AND P6, PT, R20, RZ, PT ;  /* 0x000000ff1400720b */ /* 0x000fc60003fc4000 */
[----:B------:R-:W-:Y:S01]  /*1040*/  FFMA.FTZ R13, R14, R13, 0.16666397452354431152 ;  /* 0x3e2aa9f60e0d7423 */ /* 0x000fe2000001000d */
[----:B------:R-:W-:Y:S02]  /*1050*/  FSEL R20, R20, R19, P6 ;  /* 0x0000001314147208 */ /* 0x000fe40003000000 */
[----:B------:R-:W-:Y:S01]  /*1060*/  LEA R18, P6, R3, UR6, 0x2 ;  /* 0x0000000603127c11 */ /* 0x000fe2000f8c10ff */
[----:B------:R-:W-:-:S03]  /*1070*/  FFMA.FTZ R13, R14, R13, 0.49999994039535522461 ;  /* 0x3efffffe0e0d7423 */ /* 0x000fc6000001000d */
[----:B------:R-:W-:Y:S01]  /*1080*/  LEA.HI.X R19, R3, UR7, R12, 0x2, P6 ;  /* 0x0000000703137c11 */ /* 0x000fe2000b0f140c */
[----:B------:R-:W-:Y:S01]  /*1090*/  FMUL R13, R14, R13 ;  /* 0x0000000d0e0d7220 */ /* 0x000fe20000400000 */
[----:B-1----:R-:W-:-:S03]  /*10a0*/  FADD R15, R24, -1 ;  /* 0xbf800000180f7421 */ /* 0x002fc60000000000 */
[----:B------:R-:W-:-:S04]  /*10b0*/  FFMA.FTZ R13, R14, R13, R14 ;  /* 0x0000000d0e0d7223 */ /* 0x000fc8000001000e */
[----:B------:R-:W-:Y:S01]  /*10c0*/  FFMA.FTZ R24, R24, R13, R15 ;  /* 0x0000000d18187223 */ /* 0x000fe2000001000f */
[----:B------:R-:W-:Y:S02]  /*10d0*/  CS2R R12, SRZ ;  /* 0x00000000000c7805 */ /* 0x000fe4000001ff00 */
[----:B------:R-:W-:-:S06]  /*10e0*/  CS2R R14, SRZ ;  /* 0x00000000000e7805 */ /* 0x000fcc000001ff00 */
[----:B------:R2:W3:Y:S01]  /*10f0*/  @P3 LDG.E.128 R12, desc[UR4][R18.64+-0x40000] ;  /* 0xfc000004120c3981 */ /* 0x0004e2000c1e1d00 */
[----:B------:R-:W-:Y:S01]  /*1100*/  FSETP.GT.AND P6, PT, R25, RZ, PT ;  /* 0x000000ff1900720b */ /* 0x000fe20003fc4000 */
[----:B------:R-:W-:Y:S01]  /*1110*/  @!P4 FADD R27, R27, R27 ;  /* 0x0000001b1b1bc221 */ /* 0x000fe20000000000 */
[----:B------:R-:W-:Y:S01]  /*1120*/  FSETP.GT.AND P4, PT, R21, 128, PT ;  /* 0x430000001500780b */ /* 0x000fe20003f84000 */
[----:B------:R-:W-:Y:S01]  /*1130*/  @!P5 FADD R24, R24, R24 ;  /* 0x000000181818d221 */ /* 0x000fe20000000000 */
[----:B------:R-:W-:Y:S02]  /*1140*/  FSEL R25, R25, R2, P6 ;  /* 0x0000000219197208 */ /* 0x000fe40003000000 */
[C---:B------:R-:W-:Y:S01]  /*1150*/  FSETP.NEU.AND P6, PT, R10.reuse, RZ, PT ;  /* 0x000000ff0a00720b */ /* 0x040fe20003fcd000 */
[----:B------:R-:W1:Y:S01]  /*1160*/  LDC.64 R2, c[0x0][0x220] ;  /* 0x00008800ff027b82 */ /* 0x000e620000000a00 */
[----:B------:R-:W-:Y:S02]  /*1170*/  FSEL R27, R27, +INF , !P4 ;  /* 0x7f8000001b1b7808 */ /* 0x000fe40006000000 */
[----:B------:R-:W-:Y:S01]  /*1180*/  FSETP.GEU.AND P4, PT, R21, -25, PT ;  /* 0xc1c800001500780b */ /* 0x000fe20003f8e000 */
[----:B------:R-:W-:Y:S01]  /*1190*/  FADD R21, R10, R10 ;  /* 0x0000000a0a157221 */ /* 0x000fe20000000000 */
[----:B------:R-:W-:-:S02]  /*11a0*/  FSETP.GT.AND P5, PT, R26, 128, PT ;  /* 0x430000001a00780b */ /* 0x000fc40003fa4000 */
[----:B--2---:R-:W-:Y:S02]  /*11b0*/  SEL R19, R4, RZ, P0 ;  /* 0x000000ff04137207 */ /* 0x004fe40000000000 */
[----:B------:R-:W-:Y:S02]  /*11c0*/  SEL R5, R5, RZ, P0 ;  /* 0x000000ff05057207 */ /* 0x000fe40000000000 */
[----:B------:R-:W-:Y:S02]  /*11d0*/  SEL R18, R7, RZ, P0 ;  /* 0x000000ff07127207 */ /* 0x000fe40000000000 */
[----:B------:R-:W-:Y:S02]  /*11e0*/  @P6 FSEL R21, R27, -1, P4 ;  /* 0xbf8000001b156808 */ /* 0x000fe40002000000 */
[----:B------:R-:W-:Y:S02]  /*11f0*/  FSETP.NEU.AND P4, PT, R11, RZ, PT ;  /* 0x000000ff0b00720b */ /* 0x000fe40003f8d000 */
[----:B------:R-:W-:-:S02]  /*1200*/  SEL R27, R6, RZ, P0 ;  /* 0x000000ff061b7207 */ /* 0x000fc40000000000 */
[----:B------:R-:W-:Y:S02]  /*1210*/  FSETP.GEU.AND P0, PT, R26, -25, PT ;  /* 0xc1c800001a00780b */ /* 0x000fe40003f0e000 */
[----:B------:R-:W-:Y:S02]  /*1220*/  FSEL R24, R24, +INF , !P5 ;  /* 0x7f80000018187808 */ /* 0x000fe40006800000 */
[----:B------:R-:W-:Y:S01]  /*1230*/  SEL R5, R16, R5, !P1 ;  /* 0x0000000510057207 */ /* 0x000fe20004800000 */
[----:B-1----:R-:W-:Y:S01]  /*1240*/  IMAD.WIDE R2, R23, 0x4, R2 ;  /* 0x0000000417027825 */ /* 0x002fe200078e0202 */
[----:B------:R-:W-:Y:S02]  /*1250*/  FSEL R24, R24, -1, P0 ;  /* 0xbf80000018187808 */ /* 0x000fe40000000000 */
[----:B------:R-:W-:Y:S01]  /*1260*/  SEL R6, R22, R27, !P1 ;  /* 0x0000001b16067207 */ /* 0x000fe20004800000 */
[----:B------:R-:W-:Y:S01]  /*1270*/  @!P4 FADD R24, R11, R11 ;  /* 0x0000000b0b18c221 */ /* 0x000fe20000000000 */
[----:B------:R-:W-:-:S02]  /*1280*/  SEL R4, R20, R19, !P1 ;  /* 0x0000001314047207 */ /* 0x000fc40004800000 */
[----:B------:R-:W-:Y:S02]  /*1290*/  SEL R7, R25, R18, !P1 ;  /* 0x0000001219077207 */ /* 0x000fe40004800000 */
[----:B------:R-:W-:Y:S02]  /*12a0*/  FSETP.GT.AND P1, PT, R10, RZ, PT ;  /* 0x000000ff0a00720b */ /* 0x000fe40003f24000 */
[C---:B------:R-:W-:Y:S01]  /*12b0*/  FSETP.GT.AND P6, PT, R8.reuse, RZ, PT ;  /* 0x000000ff0800720b */ /* 0x040fe20003fc4000 */
[----:B------:R-:W-:Y:S01]  /*12c0*/  STG.E.128 desc[UR4][R2.64], R4 ;  /* 0x0000000402007986 */ /* 0x000fe2000c101d04 */
[----:B------:R-:W-:Y:S02]  /*12d0*/  FSETP.GT.AND P5, PT, R9, RZ, PT ;  /* 0x000000ff0900720b */ /* 0x000fe40003fa4000 */
[----:B------:R-:W-:Y:S02]  /*12e0*/  FSETP.GT.AND P0, PT, R11, RZ, PT ;  /* 0x000000ff0b00720b */ /* 0x000fe40003f04000 */
[----:B------:R-:W-:-:S02]  /*12f0*/  FSEL R8, R8, R17, P6 ;  /* 0x0000001108087208 */ /* 0x000fc40003000000 */
[----:B------:R-:W-:Y:S02]  /*1300*/  FSEL R9, R9, R0, P5 ;  /* 0x0000000009097208 */ /* 0x000fe40002800000 */
[----:B------:R-:W-:Y:S02]  /*1310*/  FSEL R10, R10, R21, P1 ;  /* 0x000000150a0a7208 */ /* 0x000fe40000800000 */
[----:B------:R-:W-:Y:S02]  /*1320*/  FSEL R11, R11, R24, P0 ;  /* 0x000000180b0b7208 */ /* 0x000fe40000000000 */
[----:B---3--:R-:W-:Y:S02]  /*1330*/  @P2 SEL R8, R12, RZ, P3 ;  /* 0x000000ff0c082207 */ /* 0x008fe40001800000 */
[----:B------:R-:W-:Y:S02]  /*1340*/  @P2 SEL R9, R13, RZ, P3 ;  /* 0x000000ff0d092207 */ /* 0x000fe40001800000 */
[----:B------:R-:W-:-:S02]  /*1350*/  @P2 SEL R10, R14, RZ, P3 ;  /* 0x000000ff0e0a2207 */ /* 0x000fc40001800000 */
[----:B------:R-:W-:-:S05]  /*1360*/  @P2 SEL R11, R15, RZ, P3 ;  /* 0x000000ff0f0b2207 */ /* 0x000fca0001800000 */
[----:B------:R-:W-:Y:S01]  /*1370*/  STG.E.128 desc[UR4][R2.64+0x800], R8 ;  /* 0x0008000802007986 */ /* 0x000fe2000c101d04 */
[----:B------:R-:W-:Y:S05]  /*1380*/  EXIT ;  /* 0x000000000000794d */ /* 0x000fea0003800000 */
.L_x_0:
[----:B------:R-:W-:-:S00]  /*1390*/  BRA `(.L_x_0) ;  /* 0xfffffffc00fc7947 */ /* 0x000fc0000383ffff */
[----:B------:R-:W-:-:S00]  /*13a0*/  NOP ;  /* 0x0000000000007918 */ /* 0x000fc00000000000 */
        /* <DEDUP_REMOVED lines=13> */
.L_x_1:


//--------------------- .nv.global.init           --------------------------
	.section	.nv.global.init,"aw",@progbits
.nv.global.init:
	.type		_$_str,@object
	.size		_$_str,(.L_0 - _$_str)
_$_str:
        /*0000*/ 	.byte	0x5f, 0x5f, 0x43, 0x55, 0x44, 0x41, 0x5f, 0x46, 0x54, 0x5a, 0x00
.L_0:


//--------------------- .nv.constant0.triton_poi_fused_cat_10 --------------------------
	.section	.nv.constant0.triton_poi_fused_cat_10,"a",@progbits
	.sectionflags	@""
	.align	4
.nv.constant0.triton_poi_fused_cat_10:
	.zero		556
